//
// Generated by NVIDIA NVVM Compiler
//
// Compiler Build ID: CL-36424714
// Cuda compilation tools, release 13.0, V13.0.88
// Based on NVVM 20.0.0
//

.version 9.0
.target sm_100
.address_size 64

	// .globl	_Z9reduce_v1ILi256EEvPiS0_m
// _ZZ9reduce_v1ILi256EEvPiS0_mE4smem has been demoted

.visible .entry _Z9reduce_v1ILi256EEvPiS0_m(
	.param .u64 .ptr .align 1 _Z9reduce_v1ILi256EEvPiS0_m_param_0,
	.param .u64 .ptr .align 1 _Z9reduce_v1ILi256EEvPiS0_m_param_1,
	.param .u64 _Z9reduce_v1ILi256EEvPiS0_m_param_2
)
{
	.reg .pred 	%p<5>;
	.reg .b32 	%r<19>;
	.reg .b32 	%f<6>;
	.reg .b64 	%rd<9>;
	// demoted variable
	.shared .align 4 .b8 _ZZ9reduce_v1ILi256EEvPiS0_mE4smem[1024];
	ld.param.u64 	%rd2, [_Z9reduce_v1ILi256EEvPiS0_m_param_0];
	ld.param.u64 	%rd1, [_Z9reduce_v1ILi256EEvPiS0_m_param_1];
	cvta.to.global.u64 	%rd3, %rd2;
	mov.u32 	%r1, %tid.x;
	mov.u32 	%r2, %ctaid.x;
	shl.b32 	%r7, %r2, 8;
	add.s32 	%r8, %r7, %r1;
	mul.wide.s32 	%rd4, %r8, 4;
	add.s64 	%rd5, %rd3, %rd4;
	ld.global.u32 	%r9, [%rd5];
	cvt.rn.f32.s32 	%f1, %r9;
	shl.b32 	%r10, %r1, 2;
	mov.u32 	%r11, _ZZ9reduce_v1ILi256EEvPiS0_mE4smem;
	add.s32 	%r3, %r11, %r10;
	st.shared.f32 	[%r3], %f1;
	bar.sync 	0;
	mov.u32 	%r4, %ntid.x;
	setp.lt.u32 	%p1, %r4, 2;
	@%p1 bra 	$L__BB0_5;
	mov.b32 	%r18, 1;
$L__BB0_2:
	shl.b32 	%r6, %r18, 1;
	add.s32 	%r13, %r6, -1;
	and.b32  	%r14, %r13, %r1;
	setp.ne.s32 	%p2, %r14, 0;
	@%p2 bra 	$L__BB0_4;
	shl.b32 	%r15, %r18, 2;
	add.s32 	%r16, %r3, %r15;
	ld.shared.f32 	%f2, [%r16];
	ld.shared.f32 	%f3, [%r3];
	add.f32 	%f4, %f2, %f3;
	st.shared.f32 	[%r3], %f4;
$L__BB0_4:
	bar.sync 	0;
	setp.lt.u32 	%p3, %r6, %r4;
	mov.u32 	%r18, %r6;
	@%p3 bra 	$L__BB0_2;
$L__BB0_5:
	setp.ne.s32 	%p4, %r1, 0;
	@%p4 bra 	$L__BB0_7;
	ld.shared.f32 	%f5, [_ZZ9reduce_v1ILi256EEvPiS0_mE4smem];
	cvt.rzi.s32.f32 	%r17, %f5;
	cvta.to.global.u64 	%rd6, %rd1;
	mul.wide.u32 	%rd7, %r2, 4;
	add.s64 	%rd8, %rd6, %rd7;
	st.global.u32 	[%rd8], %r17;
$L__BB0_7:
	ret;

}


// ===== COMPILED SASS (sm_100) =====

	.target	sm_100

	.elftype	@"ET_EXEC"


//--------------------- .note.nv.tkinfo           --------------------------
	.section	.note.nv.tkinfo,"",@"SHT_NOTE"
	.sectionflags	@"SHF_NOTE_NV_TKINFO"
	.tkinfo
        /*0018*/ 	.word	0x00000002
        /*0030*/ 	.string	""
        /*0030*/ 	.string	"ptxas"
        /*0030*/ 	.string	"Cuda compilation tools, release 13.0, V13.0.88"
        /*0030*/ 	.string	"Build cuda_13.0.r13.0/compiler.36424714_0"
        /*0030*/ 	.string	"-arch sm_100 -m 64 "



//--------------------- .note.nv.cuinfo           --------------------------
	.section	.note.nv.cuinfo,"",@"SHT_NOTE"
	.sectionflags	@"SHF_NOTE_NV_CUINFO"
        /*0018*/ 	.short	0x0002
        /*001a*/ 	.short	0x0064
        /*001c*/ 	.short	0x0082
	.zero		2


//--------------------- .nv.info                  --------------------------
	.section	.nv.info,"",@"SHT_CUDA_INFO"
	.align	4


	//----- nvinfo : EIATTR_REGCOUNT
	.align		4
        /*0000*/ 	.byte	0x04, 0x2f
        /*0002*/ 	.short	(.L_1 - .L_0)
	.align		4
.L_0:
        /*0004*/ 	.word	index@(_Z9reduce_v1ILi256EEvPiS0_m)
        /*0008*/ 	.word	0x0000000b


	//----- nvinfo : EIATTR_FRAME_SIZE
	.align		4
.L_1:
        /*000c*/ 	.byte	0x04, 0x11
        /*000e*/ 	.short	(.L_3 - .L_2)
	.align		4
.L_2:
        /*0010*/ 	.word	index@(_Z9reduce_v1ILi256EEvPiS0_m)
        /*0014*/ 	.word	0x00000000


	//----- nvinfo : EIATTR_MIN_STACK_SIZE
	.align		4
.L_3:
        /*0018*/ 	.byte	0x04, 0x12
        /*001a*/ 	.short	(.L_5 - .L_4)
	.align		4
.L_4:
        /*001c*/ 	.word	index@(_Z9reduce_v1ILi256EEvPiS0_m)
        /*0020*/ 	.word	0x00000000
.L_5:


//--------------------- .nv.compat                --------------------------
	.section	.nv.compat,"",@"SHT_CUDA_COMPAT_INFO"
	.align	4
        /*0000*/ 	.byte	0x02, 0x09, 0x00, 0x00, 0x02, 0x02, 0x01, 0x00, 0x02, 0x05, 0x05, 0x00, 0x03, 0x07, 0x01, 0x01
        /*0010*/ 	.byte	0x02, 0x03, 0x00, 0x00, 0x02, 0x06, 0x01, 0x00, 0x04, 0x0b, 0x08, 0x00, 0x09, 0x00, 0x00, 0x00
        /*0020*/ 	.byte	0x00, 0x00, 0x00, 0x00


//--------------------- .nv.info._Z9reduce_v1ILi256EEvPiS0_m --------------------------
	.section	.nv.info._Z9reduce_v1ILi256EEvPiS0_m,"",@"SHT_CUDA_INFO"
	.sectionflags	@""
	.align	4


	//----- nvinfo : EIATTR_CUDA_API_VERSION
	.align		4
        /*0000*/ 	.byte	0x04, 0x37
        /*0002*/ 	.short	(.L_7 - .L_6)
.L_6:
        /*0004*/ 	.word	0x00000082


	//----- nvinfo : EIATTR_KPARAM_INFO
	.align		4
.L_7:
        /*0008*/ 	.byte	0x04, 0x17
        /*000a*/ 	.short	(.L_9 - .L_8)
.L_8:
        /*000c*/ 	.word	0x00000000
        /*0010*/ 	.short	0x0002
        /*0012*/ 	.short	0x0010
        /*0014*/ 	.byte	0x00, 0xf0, 0x21, 0x00


	//----- nvinfo : EIATTR_KPARAM_INFO
	.align		4
.L_9:
        /*0018*/ 	.byte	0x04, 0x17
        /*001a*/ 	.short	(.L_11 - .L_10)
.L_10:
        /*001c*/ 	.word	0x00000000
        /*0020*/ 	.short	0x0001
        /*0022*/ 	.short	0x0008
        /*0024*/ 	.byte	0x00, 0xf5, 0x21, 0x00


	//----- nvinfo : EIATTR_KPARAM_INFO
	.align		4
.L_11:
        /*0028*/ 	.byte	0x04, 0x17
        /*002a*/ 	.short	(.L_13 - .L_12)
.L_12:
        /*002c*/ 	.word	0x00000000
        /*0030*/ 	.short	0x0000
        /*0032*/ 	.short	0x0000
        /*0034*/ 	.byte	0x00, 0xf5, 0x21, 0x00


	//----- nvinfo : EIATTR_SPARSE_MMA_MASK
	.align		4
.L_13:
        /*0038*/ 	.byte	0x03, 0x50
        /*003a*/ 	.short	0x0000


	//----- nvinfo : EIATTR_MAXREG_COUNT
	.align		4
        /*003c*/ 	.byte	0x03, 0x1b
        /*003e*/ 	.short	0x00ff


	//----- nvinfo : EIATTR_NUM_BARRIERS
	.align		4
        /*0040*/ 	.byte	0x02, 0x4c
        /*0042*/ 	.byte	0x01
	.zero		1


	//----- nvinfo : EIATTR_MERCURY_ISA_VERSION
	.align		4
        /*0044*/ 	.byte	0x03, 0x5f
        /*0046*/ 	.short	0x0101


	//----- nvinfo : EIATTR_VRC_CTA_INIT_COUNT
	.align		4
        /*0048*/ 	.byte	0x02, 0x4a
	.zero		1
	.zero		1


	//----- nvinfo : EIATTR_EXIT_INSTR_OFFSETS
	.align		4
        /*004c*/ 	.byte	0x04, 0x1c
        /*004e*/ 	.short	(.L_15 - .L_14)


	//   ....[0]....
.L_14:
        /*0050*/ 	.word	0x00000200


	//   ....[1]....
        /*0054*/ 	.word	0x00000290


	//----- nvinfo : EIATTR_CBANK_PARAM_SIZE
	.align		4
.L_15:
        /*0058*/ 	.byte	0x03, 0x19
        /*005a*/ 	.short	0x0018


	//----- nvinfo : EIATTR_PARAM_CBANK
	.align		4
        /*005c*/ 	.byte	0x04, 0x0a
        /*005e*/ 	.short	(.L_17 - .L_16)
	.align		4
.L_16:
        /*0060*/ 	.word	index@(.nv.constant0._Z9reduce_v1ILi256EEvPiS0_m)
        /*0064*/ 	.short	0x0380
        /*0066*/ 	.short	0x0018


	//----- nvinfo : EIATTR_SW_WAR
	.align		4
.L_17:
        /*0068*/ 	.byte	0x04, 0x36
        /*006a*/ 	.short	(.L_19 - .L_18)
.L_18:
        /*006c*/ 	.word	0x00000008
.L_19:


//--------------------- .nv.callgraph             --------------------------
	.section	.nv.callgraph,"",@"SHT_CUDA_CALLGRAPH"
	.align	4
	.sectionentsize	8
	.align		4
        /*0000*/ 	.word	0x00000000
	.align		4
        /*0004*/ 	.word	0xffffffff
	.align		4
        /*0008*/ 	.word	0x00000000
	.align		4
        /*000c*/ 	.word	0xfffffffe
	.align		4
        /*0010*/ 	.word	0x00000000
	.align		4
        /*0014*/ 	.word	0xfffffffd
	.align		4
        /*0018*/ 	.word	0x00000000
	.align		4
        /*001c*/ 	.word	0xfffffffc


//--------------------- .text._Z9reduce_v1ILi256EEvPiS0_m --------------------------
	.section	.text._Z9reduce_v1ILi256EEvPiS0_m,"ax",@progbits
	.align	128
        .global         _Z9reduce_v1ILi256EEvPiS0_m
        .type           _Z9reduce_v1ILi256EEvPiS0_m,@function
        .size           _Z9reduce_v1ILi256EEvPiS0_m,(.L_x_3 - _Z9reduce_v1ILi256EEvPiS0_m)
        .other          _Z9reduce_v1ILi256EEvPiS0_m,@"STO_CUDA_ENTRY STV_DEFAULT"
_Z9reduce_v1ILi256EEvPiS0_m:
.text._Z9reduce_v1ILi256EEvPiS0_m:
[----:B------:R-:W-:Y:S01]  /*0000*/  LDC R1, c[0x0][0x37c] ;  /* 0x0000df00ff017b82 */ /* 0x000fe20000000800 */
[----:B------:R-:W0:Y:S07]  /*0010*/  S2R R7, SR_TID.X ;  /* 0x0000000000077919 */ /* 0x000e2e0000002100 */
[----:B------:R-:W1:Y:S01]  /*0020*/  LDC.64 R2, c[0x0][0x380] ;  /* 0x0000e000ff027b82 */ /* 0x000e620000000a00 */
[----:B------:R-:W2:Y:S01]  /*0030*/  LDCU.64 UR6, c[0x0][0x358] ;  /* 0x00006b00ff0677ac */ /* 0x000ea20008000a00 */
[----:B------:R-:W0:Y:S02]  /*0040*/  S2R R6, SR_CTAID.X ;  /* 0x0000000000067919 */ /* 0x000e240000002500 */
[----:B0-----:R-:W-:-:S04]  /*0050*/  IMAD R5, R6, 0x100, R7 ;  /* 0x0000010006057824 */ /* 0x001fc800078e0207 */
[----:B-1----:R-:W-:-:S06]  /*0060*/  IMAD.WIDE R2, R5, 0x4, R2 ;  /* 0x0000000405027825 */ /* 0x002fcc00078e0202 */
[----:B--2---:R-:W2:Y:S01]  /*0070*/  LDG.E R2, desc[UR6][R2.64] ;  /* 0x0000000602027981 */ /* 0x004ea2000c1e1900 */
[----:B------:R-:W0:Y:S01]  /*0080*/  S2UR UR5, SR_CgaCtaId ;  /* 0x00000000000579c3 */ /* 0x000e220000008800 */
[----:B------:R-:W-:Y:S01]  /*0090*/  UMOV UR4, 0x400 ;  /* 0x0000040000047882 */ /* 0x000fe20000000000 */
[----:B------:R-:W1:Y:S01]  /*00a0*/  LDCU UR8, c[0x0][0x360] ;  /* 0x00006c00ff0877ac */ /* 0x000e620008000800 */
[----:B------:R-:W-:Y:S01]  /*00b0*/  ISETP.NE.AND P0, PT, R7, RZ, PT ;  /* 0x000000ff0700720c */ /* 0x000fe20003f05270 */
[----:B-1----:R-:W-:Y:S02]  /*00c0*/  UISETP.GE.U32.AND UP0, UPT, UR8, 0x2, UPT ;  /* 0x000000020800788c */ /* 0x002fe4000bf06070 */
[----:B0-----:R-:W-:-:S06]  /*00d0*/  ULEA UR4, UR5, UR4, 0x18 ;  /* 0x0000000405047291 */ /* 0x001fcc000f8ec0ff */
[----:B------:R-:W-:Y:S02]  /*00e0*/  LEA R5, R7, UR4, 0x2 ;  /* 0x0000000407057c11 */ /* 0x000fe4000f8e10ff */
[----:B--2---:R-:W-:-:S05]  /*00f0*/  I2FP.F32.S32 R0, R2 ;  /* 0x0000000200007245 */ /* 0x004fca0000201400 */
[----:B------:R0:W-:Y:S01]  /*0100*/  STS [R5], R0 ;  /* 0x0000000005007388 */ /* 0x0001e20000000800 */
[----:B------:R-:W-:Y:S06]  /*0110*/  BAR.SYNC.DEFER_BLOCKING 0x0 ;  /* 0x0000000000007b1d */ /* 0x000fec0000010000 */
[----:B------:R-:W-:Y:S05]  /*0120*/  BRA.U !UP0, `(.L_x_0) ;  /* 0x0000000108347547 */ /* 0x000fea000b800000 */
[----:B0-----:R-:W-:-:S07]  /*0130*/  IMAD.MOV.U32 R0, RZ, RZ, 0x1 ;  /* 0x00000001ff007424 */ /* 0x001fce00078e00ff */
.L_x_1:
[----:B------:R-:W-:-:S05]  /*0140*/  SHF.L.U32 R8, R0, 0x1, RZ ;  /* 0x0000000100087819 */ /* 0x000fca00000006ff */
[----:B------:R-:W-:-:S05]  /*0150*/  VIADD R2, R8, 0xffffffff ;  /* 0xffffffff08027836 */ /* 0x000fca0000000000 */
[----:B------:R-:W-:-:S13]  /*0160*/  LOP3.LUT P1, RZ, R2, R7, RZ, 0xc0, !PT ;  /* 0x0000000702ff7212 */ /* 0x000fda000782c0ff */
[----:B------:R-:W-:Y:S01]  /*0170*/  @!P1 LEA R2, R0, R5, 0x2 ;  /* 0x0000000500029211 */ /* 0x000fe200078e10ff */
[----:B------:R-:W-:Y:S01]  /*0180*/  @!P1 LDS R3, [R5] ;  /* 0x0000000005039984 */ /* 0x000fe20000000800 */
[----:B------:R-:W-:-:S04]  /*0190*/  IMAD.MOV.U32 R0, RZ, RZ, R8 ;  /* 0x000000ffff007224 */ /* 0x000fc800078e0008 */
[----:B------:R-:W0:Y:S02]  /*01a0*/  @!P1 LDS R2, [R2] ;  /* 0x0000000002029984 */ /* 0x000e240000000800 */
[----:B0-----:R-:W-:-:S05]  /*01b0*/  @!P1 FADD R4, R2, R3 ;  /* 0x0000000302049221 */ /* 0x001fca0000000000 */
[----:B------:R1:W-:Y:S01]  /*01c0*/  @!P1 STS [R5], R4 ;  /* 0x0000000405009388 */ /* 0x0003e20000000800 */
[----:B------:R-:W-:Y:S01]  /*01d0*/  BAR.SYNC.DEFER_BLOCKING 0x0 ;  /* 0x0000000000007b1d */ /* 0x000fe20000010000 */
[----:B------:R-:W-:-:S13]  /*01e0*/  ISETP.GE.U32.AND P1, PT, R8, UR8, PT ;  /* 0x0000000808007c0c */ /* 0x000fda000bf26070 */
[----:B-1----:R-:W-:Y:S05]  /*01f0*/  @!P1 BRA `(.L_x_1) ;  /* 0xfffffffc00d09947 */ /* 0x002fea000383ffff */
.L_x_0:
[----:B------:R-:W-:Y:S05]  /*0200*/  @P0 EXIT ;  /* 0x000000000000094d */ /* 0x000fea0003800000 */
[----:B------:R-:W1:Y:S01]  /*0210*/  S2UR UR5, SR_CgaCtaId ;  /* 0x00000000000579c3 */ /* 0x000e620000008800 */
[----:B------:R-:W-:-:S07]  /*0220*/  UMOV UR4, 0x400 ;  /* 0x0000040000047882 */ /* 0x000fce0000000000 */
[----:B------:R-:W2:Y:S01]  /*0230*/  LDC.64 R2, c[0x0][0x388] ;  /* 0x0000e200ff027b82 */ /* 0x000ea20000000a00 */
[----:B-1----:R-:W-:Y:S01]  /*0240*/  ULEA UR4, UR5, UR4, 0x18 ;  /* 0x0000000405047291 */ /* 0x002fe2000f8ec0ff */
[----:B--2---:R-:W-:-:S08]  /*0250*/  IMAD.WIDE.U32 R2, R6, 0x4, R2 ;  /* 0x0000000406027825 */ /* 0x004fd000078e0002 */
[----:B0-----:R-:W0:Y:S02]  /*0260*/  LDS R0, [UR4] ;  /* 0x00000004ff007984 */ /* 0x001e240008000800 */
[----:B0-----:R-:W0:Y:S02]  /*0270*/  F2I.TRUNC.NTZ R5, R0 ;  /* 0x0000000000057305 */ /* 0x001e24000020f100 */
[----:B0-----:R-:W-:Y:S01]  /*0280*/  STG.E desc[UR6][R2.64], R5 ;  /* 0x0000000502007986 */ /* 0x001fe2000c101906 */
[----:B------:R-:W-:Y:S05]  /*0290*/  EXIT ;  /* 0x000000000000794d */ /* 0x000fea0003800000 */
.L_x_2:
[----:B------:R-:W-:-:S00]  /*02a0*/  BRA `(.L_x_2) ;  /* 0xfffffffc00fc7947 */ /* 0x000fc0000383ffff */
[----:B------:R-:W-:-:S00]  /*02b0*/  NOP ;  /* 0x0000000000007918 */ /* 0x000fc00000000000 */
        /* <DEDUP_REMOVED lines=12> */
.L_x_3:


//--------------------- .nv.shared._Z9reduce_v1ILi256EEvPiS0_m --------------------------
	.section	.nv.shared._Z9reduce_v1ILi256EEvPiS0_m,"aw",@nobits
	.sectionflags	@""
	.align	4
.nv.shared._Z9reduce_v1ILi256EEvPiS0_m:
	.zero		2048


//--------------------- .nv.shared.reserved.0     --------------------------
	.section	.nv.shared.reserved.0,"aw",@nobits
	.weak		__nv_reservedSMEM_offset_0_alias
	.size		__nv_reservedSMEM_offset_0_alias, 0, 64
	.other		__nv_reservedSMEM_offset_0_alias,@"STO_CUDA_RESERVED_SHARED STV_DEFAULT"
__nv_reservedSMEM_offset_0_alias:
	.zero		0
	.zero		64


//--------------------- .nv.constant0._Z9reduce_v1ILi256EEvPiS0_m --------------------------
	.section	.nv.constant0._Z9reduce_v1ILi256EEvPiS0_m,"a",@progbits
	.sectionflags	@""
	.align	4
.nv.constant0._Z9reduce_v1ILi256EEvPiS0_m:
	.zero		920


//--------------------- SYMBOLS --------------------------

	.type		.nv.reservedSmem.offset0,@object
	.size		.nv.reservedSmem.offset0,0x4
	.type		.nv.reservedSmem.cap,@object
	.size		.nv.reservedSmem.cap,0x4
